//
// Generated by NVIDIA NVVM Compiler
//
// Compiler Build ID: CL-36424714
// Cuda compilation tools, release 13.0, V13.0.88
// Based on NVVM 20.0.0
//

.version 9.0
.target sm_100
.address_size 64

	// .globl	_Z23copyDataToUnifiedMemoryPKcPcm

.visible .entry _Z23copyDataToUnifiedMemoryPKcPcm(
	.param .u64 .ptr .align 1 _Z23copyDataToUnifiedMemoryPKcPcm_param_0,
	.param .u64 .ptr .align 1 _Z23copyDataToUnifiedMemoryPKcPcm_param_1,
	.param .u64 _Z23copyDataToUnifiedMemoryPKcPcm_param_2
)
{
	.reg .pred 	%p<2>;
	.reg .b16 	%rs<2>;
	.reg .b32 	%r<5>;
	.reg .b64 	%rd<9>;

	ld.param.u64 	%rd2, [_Z23copyDataToUnifiedMemoryPKcPcm_param_0];
	ld.param.u64 	%rd3, [_Z23copyDataToUnifiedMemoryPKcPcm_param_1];
	ld.param.u64 	%rd4, [_Z23copyDataToUnifiedMemoryPKcPcm_param_2];
	mov.u32 	%r1, %ctaid.x;
	mov.u32 	%r2, %ntid.x;
	mov.u32 	%r3, %tid.x;
	mad.lo.s32 	%r4, %r1, %r2, %r3;
	cvt.s64.s32 	%rd1, %r4;
	setp.le.u64 	%p1, %rd4, %rd1;
	@%p1 bra 	$L__BB0_2;
	cvta.to.global.u64 	%rd5, %rd2;
	cvta.to.global.u64 	%rd6, %rd3;
	add.s64 	%rd7, %rd5, %rd1;
	ld.global.u8 	%rs1, [%rd7];
	add.s64 	%rd8, %rd6, %rd1;
	st.global.u8 	[%rd8], %rs1;
$L__BB0_2:
	ret;

}
	// .globl	_Z16initializeMemoryPii
.visible .entry _Z16initializeMemoryPii(
	.param .u64 .ptr .align 1 _Z16initializeMemoryPii_param_0,
	.param .u32 _Z16initializeMemoryPii_param_1
)
{
	.reg .pred 	%p<2>;
	.reg .b32 	%r<6>;
	.reg .b64 	%rd<5>;

	ld.param.u64 	%rd1, [_Z16initializeMemoryPii_param_0];
	ld.param.u32 	%r2, [_Z16initializeMemoryPii_param_1];
	mov.u32 	%r3, %ctaid.x;
	mov.u32 	%r4, %ntid.x;
	mov.u32 	%r5, %tid.x;
	mad.lo.s32 	%r1, %r3, %r4, %r5;
	setp.ge.s32 	%p1, %r1, %r2;
	@%p1 bra 	$L__BB1_2;
	cvta.to.global.u64 	%rd2, %rd1;
	mul.wide.s32 	%rd3, %r1, 4;
	add.s64 	%rd4, %rd2, %rd3;
	st.global.u32 	[%rd4], %r1;
$L__BB1_2:
	ret;

}


// ===== COMPILED SASS (sm_100) =====

	.target	sm_100

	.elftype	@"ET_EXEC"


//--------------------- .note.nv.tkinfo           --------------------------
	.section	.note.nv.tkinfo,"",@"SHT_NOTE"
	.sectionflags	@"SHF_NOTE_NV_TKINFO"
	.tkinfo
        /*0018*/ 	.word	0x00000002
        /*0030*/ 	.string	""
        /*0030*/ 	.string	"ptxas"
        /*0030*/ 	.string	"Cuda compilation tools, release 13.0, V13.0.88"
        /*0030*/ 	.string	"Build cuda_13.0.r13.0/compiler.36424714_0"
        /*0030*/ 	.string	"-arch sm_100 -m 64 "



//--------------------- .note.nv.cuinfo           --------------------------
	.section	.note.nv.cuinfo,"",@"SHT_NOTE"
	.sectionflags	@"SHF_NOTE_NV_CUINFO"
        /*0018*/ 	.short	0x0002
        /*001a*/ 	.short	0x0064
        /*001c*/ 	.short	0x0082
	.zero		2


//--------------------- .nv.info                  --------------------------
	.section	.nv.info,"",@"SHT_CUDA_INFO"
	.align	4


	//----- nvinfo : EIATTR_REGCOUNT
	.align		4
        /*0000*/ 	.byte	0x04, 0x2f
        /*0002*/ 	.short	(.L_1 - .L_0)
	.align		4
.L_0:
        /*0004*/ 	.word	index@(_Z23copyDataToUnifiedMemoryPKcPcm)
        /*0008*/ 	.word	0x00000008


	//----- nvinfo : EIATTR_FRAME_SIZE
	.align		4
.L_1:
        /*000c*/ 	.byte	0x04, 0x11
        /*000e*/ 	.short	(.L_3 - .L_2)
	.align		4
.L_2:
        /*0010*/ 	.word	index@(_Z23copyDataToUnifiedMemoryPKcPcm)
        /*0014*/ 	.word	0x00000000


	//----- nvinfo : EIATTR_REGCOUNT
	.align		4
.L_3:
        /*0018*/ 	.byte	0x04, 0x2f
        /*001a*/ 	.short	(.L_5 - .L_4)
	.align		4
.L_4:
        /*001c*/ 	.word	index@(_Z16initializeMemoryPii)
        /*0020*/ 	.word	0x00000008


	//----- nvinfo : EIATTR_FRAME_SIZE
	.align		4
.L_5:
        /*0024*/ 	.byte	0x04, 0x11
        /*0026*/ 	.short	(.L_7 - .L_6)
	.align		4
.L_6:
        /*0028*/ 	.word	index@(_Z16initializeMemoryPii)
        /*002c*/ 	.word	0x00000000


	//----- nvinfo : EIATTR_MIN_STACK_SIZE
	.align		4
.L_7:
        /*0030*/ 	.byte	0x04, 0x12
        /*0032*/ 	.short	(.L_9 - .L_8)
	.align		4
.L_8:
        /*0034*/ 	.word	index@(_Z16initializeMemoryPii)
        /*0038*/ 	.word	0x00000000


	//----- nvinfo : EIATTR_MIN_STACK_SIZE
	.align		4
.L_9:
        /*003c*/ 	.byte	0x04, 0x12
        /*003e*/ 	.short	(.L_11 - .L_10)
	.align		4
.L_10:
        /*0040*/ 	.word	index@(_Z23copyDataToUnifiedMemoryPKcPcm)
        /*0044*/ 	.word	0x00000000
.L_11:


//--------------------- .nv.compat                --------------------------
	.section	.nv.compat,"",@"SHT_CUDA_COMPAT_INFO"
	.align	4
        /*0000*/ 	.byte	0x02, 0x09, 0x00, 0x00, 0x02, 0x02, 0x01, 0x00, 0x02, 0x05, 0x05, 0x00, 0x03, 0x07, 0x01, 0x01
        /*0010*/ 	.byte	0x02, 0x03, 0x00, 0x00, 0x02, 0x06, 0x01, 0x00, 0x04, 0x0b, 0x08, 0x00, 0x09, 0x00, 0x00, 0x00
        /*0020*/ 	.byte	0x00, 0x00, 0x00, 0x00


//--------------------- .nv.info._Z16initializeMemoryPii --------------------------
	.section	.nv.info._Z16initializeMemoryPii,"",@"SHT_CUDA_INFO"
	.sectionflags	@""
	.align	4


	//----- nvinfo : EIATTR_CUDA_API_VERSION
	.align		4
        /*0000*/ 	.byte	0x04, 0x37
        /*0002*/ 	.short	(.L_13 - .L_12)
.L_12:
        /*0004*/ 	.word	0x00000082


	//----- nvinfo : EIATTR_KPARAM_INFO
	.align		4
.L_13:
        /*0008*/ 	.byte	0x04, 0x17
        /*000a*/ 	.short	(.L_15 - .L_14)
.L_14:
        /*000c*/ 	.word	0x00000000
        /*0010*/ 	.short	0x0001
        /*0012*/ 	.short	0x0008
        /*0014*/ 	.byte	0x00, 0xf0, 0x11, 0x00


	//----- nvinfo : EIATTR_KPARAM_INFO
	.align		4
.L_15:
        /*0018*/ 	.byte	0x04, 0x17
        /*001a*/ 	.short	(.L_17 - .L_16)
.L_16:
        /*001c*/ 	.word	0x00000000
        /*0020*/ 	.short	0x0000
        /*0022*/ 	.short	0x0000
        /*0024*/ 	.byte	0x00, 0xf5, 0x21, 0x00


	//----- nvinfo : EIATTR_SPARSE_MMA_MASK
	.align		4
.L_17:
        /*0028*/ 	.byte	0x03, 0x50
        /*002a*/ 	.short	0x0000


	//----- nvinfo : EIATTR_MAXREG_COUNT
	.align		4
        /*002c*/ 	.byte	0x03, 0x1b
        /*002e*/ 	.short	0x00ff


	//----- nvinfo : EIATTR_MERCURY_ISA_VERSION
	.align		4
        /*0030*/ 	.byte	0x03, 0x5f
        /*0032*/ 	.short	0x0101


	//----- nvinfo : EIATTR_VRC_CTA_INIT_COUNT
	.align		4
        /*0034*/ 	.byte	0x02, 0x4a
	.zero		1
	.zero		1


	//----- nvinfo : EIATTR_EXIT_INSTR_OFFSETS
	.align		4
        /*0038*/ 	.byte	0x04, 0x1c
        /*003a*/ 	.short	(.L_19 - .L_18)


	//   ....[0]....
.L_18:
        /*003c*/ 	.word	0x00000070


	//   ....[1]....
        /*0040*/ 	.word	0x000000c0


	//----- nvinfo : EIATTR_CBANK_PARAM_SIZE
	.align		4
.L_19:
        /*0044*/ 	.byte	0x03, 0x19
        /*0046*/ 	.short	0x000c


	//----- nvinfo : EIATTR_PARAM_CBANK
	.align		4
        /*0048*/ 	.byte	0x04, 0x0a
        /*004a*/ 	.short	(.L_21 - .L_20)
	.align		4
.L_20:
        /*004c*/ 	.word	index@(.nv.constant0._Z16initializeMemoryPii)
        /*0050*/ 	.short	0x0380
        /*0052*/ 	.short	0x000c


	//----- nvinfo : EIATTR_SW_WAR
	.align		4
.L_21:
        /*0054*/ 	.byte	0x04, 0x36
        /*0056*/ 	.short	(.L_23 - .L_22)
.L_22:
        /*0058*/ 	.word	0x00000008
.L_23:


//--------------------- .nv.info._Z23copyDataToUnifiedMemoryPKcPcm --------------------------
	.section	.nv.info._Z23copyDataToUnifiedMemoryPKcPcm,"",@"SHT_CUDA_INFO"
	.sectionflags	@""
	.align	4


	//----- nvinfo : EIATTR_CUDA_API_VERSION
	.align		4
        /*0000*/ 	.byte	0x04, 0x37
        /*0002*/ 	.short	(.L_25 - .L_24)
.L_24:
        /*0004*/ 	.word	0x00000082


	//----- nvinfo : EIATTR_KPARAM_INFO
	.align		4
.L_25:
        /*0008*/ 	.byte	0x04, 0x17
        /*000a*/ 	.short	(.L_27 - .L_26)
.L_26:
        /*000c*/ 	.word	0x00000000
        /*0010*/ 	.short	0x0002
        /*0012*/ 	.short	0x0010
        /*0014*/ 	.byte	0x00, 0xf0, 0x21, 0x00


	//----- nvinfo : EIATTR_KPARAM_INFO
	.align		4
.L_27:
        /*0018*/ 	.byte	0x04, 0x17
        /*001a*/ 	.short	(.L_29 - .L_28)
.L_28:
        /*001c*/ 	.word	0x00000000
        /*0020*/ 	.short	0x0001
        /*0022*/ 	.short	0x0008
        /*0024*/ 	.byte	0x00, 0xf5, 0x21, 0x00


	//----- nvinfo : EIATTR_KPARAM_INFO
	.align		4
.L_29:
        /*0028*/ 	.byte	0x04, 0x17
        /*002a*/ 	.short	(.L_31 - .L_30)
.L_30:
        /*002c*/ 	.word	0x00000000
        /*0030*/ 	.short	0x0000
        /*0032*/ 	.short	0x0000
        /*0034*/ 	.byte	0x00, 0xf5, 0x21, 0x00


	//----- nvinfo : EIATTR_SPARSE_MMA_MASK
	.align		4
.L_31:
        /*0038*/ 	.byte	0x03, 0x50
        /*003a*/ 	.short	0x0000


	//----- nvinfo : EIATTR_MAXREG_COUNT
	.align		4
        /*003c*/ 	.byte	0x03, 0x1b
        /*003e*/ 	.short	0x00ff


	//----- nvinfo : EIATTR_MERCURY_ISA_VERSION
	.align		4
        /*0040*/ 	.byte	0x03, 0x5f
        /*0042*/ 	.short	0x0101


	//----- nvinfo : EIATTR_VRC_CTA_INIT_COUNT
	.align		4
        /*0044*/ 	.byte	0x02, 0x4a
	.zero		1
	.zero		1


	//----- nvinfo : EIATTR_EXIT_INSTR_OFFSETS
	.align		4
        /*0048*/ 	.byte	0x04, 0x1c
        /*004a*/ 	.short	(.L_33 - .L_32)


	//   ....[0]....
.L_32:
        /*004c*/ 	.word	0x00000090


	//   ....[1]....
        /*0050*/ 	.word	0x00000120


	//----- nvinfo : EIATTR_CBANK_PARAM_SIZE
	.align		4
.L_33:
        /*0054*/ 	.byte	0x03, 0x19
        /*0056*/ 	.short	0x0018


	//----- nvinfo : EIATTR_PARAM_CBANK
	.align		4
        /*0058*/ 	.byte	0x04, 0x0a
        /*005a*/ 	.short	(.L_35 - .L_34)
	.align		4
.L_34:
        /*005c*/ 	.word	index@(.nv.constant0._Z23copyDataToUnifiedMemoryPKcPcm)
        /*0060*/ 	.short	0x0380
        /*0062*/ 	.short	0x0018


	//----- nvinfo : EIATTR_SW_WAR
	.align		4
.L_35:
        /*0064*/ 	.byte	0x04, 0x36
        /*0066*/ 	.short	(.L_37 - .L_36)
.L_36:
        /*0068*/ 	.word	0x00000008
.L_37:


//--------------------- .nv.callgraph             --------------------------
	.section	.nv.callgraph,"",@"SHT_CUDA_CALLGRAPH"
	.align	4
	.sectionentsize	8
	.align		4
        /*0000*/ 	.word	0x00000000
	.align		4
        /*0004*/ 	.word	0xffffffff
	.align		4
        /*0008*/ 	.word	0x00000000
	.align		4
        /*000c*/ 	.word	0xfffffffe
	.align		4
        /*0010*/ 	.word	0x00000000
	.align		4
        /*0014*/ 	.word	0xfffffffd
	.align		4
        /*0018*/ 	.word	0x00000000
	.align		4
        /*001c*/ 	.word	0xfffffffc


//--------------------- .text._Z16initializeMemoryPii --------------------------
	.section	.text._Z16initializeMemoryPii,"ax",@progbits
	.align	128
        .global         _Z16initializeMemoryPii
        .type           _Z16initializeMemoryPii,@function
        .size           _Z16initializeMemoryPii,(.L_x_2 - _Z16initializeMemoryPii)
        .other          _Z16initializeMemoryPii,@"STO_CUDA_ENTRY STV_DEFAULT"
_Z16initializeMemoryPii:
.text._Z16initializeMemoryPii:
[----:B------:R-:W-:Y:S01]  /*0000*/  LDC R1, c[0x0][0x37c] ;  /* 0x0000df00ff017b82 */ /* 0x000fe20000000800 */
[----:B------:R-:W0:Y:S07]  /*0010*/  S2R R0, SR_TID.X ;  /* 0x0000000000007919 */ /* 0x000e2e0000002100 */
[----:B------:R-:W0:Y:S01]  /*0020*/  S2UR UR4, SR_CTAID.X ;  /* 0x00000000000479c3 */ /* 0x000e220000002500 */
[----:B------:R-:W1:Y:S07]  /*0030*/  LDCU UR5, c[0x0][0x388] ;  /* 0x00007100ff0577ac */ /* 0x000e6e0008000800 */
[----:B------:R-:W0:Y:S02]  /*0040*/  LDC R5, c[0x0][0x360] ;  /* 0x0000d800ff057b82 */ /* 0x000e240000000800 */
[----:B0-----:R-:W-:-:S05]  /*0050*/  IMAD R5, R5, UR4, R0 ;  /* 0x0000000405057c24 */ /* 0x001fca000f8e0200 */
[----:B-1----:R-:W-:-:S13]  /*0060*/  ISETP.GE.AND P0, PT, R5, UR5, PT ;  /* 0x0000000505007c0c */ /* 0x002fda000bf06270 */
[----:B------:R-:W-:Y:S05]  /*0070*/  @P0 EXIT ;  /* 0x000000000000094d */ /* 0x000fea0003800000 */
[----:B------:R-:W0:Y:S01]  /*0080*/  LDC.64 R2, c[0x0][0x380] ;  /* 0x0000e000ff027b82 */ /* 0x000e220000000a00 */
[----:B------:R-:W1:Y:S01]  /*0090*/  LDCU.64 UR4, c[0x0][0x358] ;  /* 0x00006b00ff0477ac */ /* 0x000e620008000a00 */
[----:B0-----:R-:W-:-:S05]  /*00a0*/  IMAD.WIDE R2, R5, 0x4, R2 ;  /* 0x0000000405027825 */ /* 0x001fca00078e0202 */
[----:B-1----:R-:W-:Y:S01]  /*00b0*/  STG.E desc[UR4][R2.64], R5 ;  /* 0x0000000502007986 */ /* 0x002fe2000c101904 */
[----:B------:R-:W-:Y:S05]  /*00c0*/  EXIT ;  /* 0x000000000000794d */ /* 0x000fea0003800000 */
.L_x_0:
[----:B------:R-:W-:-:S00]  /*00d0*/  BRA `(.L_x_0) ;  /* 0xfffffffc00fc7947 */ /* 0x000fc0000383ffff */
[----:B------:R-:W-:-:S00]  /*00e0*/  NOP ;  /* 0x0000000000007918 */ /* 0x000fc00000000000 */
        /* <DEDUP_REMOVED lines=9> */
.L_x_2:


//--------------------- .text._Z23copyDataToUnifiedMemoryPKcPcm --------------------------
	.section	.text._Z23copyDataToUnifiedMemoryPKcPcm,"ax",@progbits
	.align	128
        .global         _Z23copyDataToUnifiedMemoryPKcPcm
        .type           _Z23copyDataToUnifiedMemoryPKcPcm,@function
        .size           _Z23copyDataToUnifiedMemoryPKcPcm,(.L_x_3 - _Z23copyDataToUnifiedMemoryPKcPcm)
        .other          _Z23copyDataToUnifiedMemoryPKcPcm,@"STO_CUDA_ENTRY STV_DEFAULT"
_Z23copyDataToUnifiedMemoryPKcPcm:
.text._Z23copyDataToUnifiedMemoryPKcPcm:
[----:B------:R-:W-:Y:S01]  /*0000*/  LDC R1, c[0x0][0x37c] ;  /* 0x0000df00ff017b82 */ /* 0x000fe20000000800 */
[----:B------:R-:W0:Y:S07]  /*0010*/  S2R R3, SR_TID.X ;  /* 0x0000000000037919 */ /* 0x000e2e0000002100 */
[----:B------:R-:W0:Y:S01]  /*0020*/  S2UR UR4, SR_CTAID.X ;  /* 0x00000000000479c3 */ /* 0x000e220000002500 */
[----:B------:R-:W1:Y:S07]  /*0030*/  LDCU.64 UR6, c[0x0][0x390] ;  /* 0x00007200ff0677ac */ /* 0x000e6e0008000a00 */
[----:B------:R-:W0:Y:S02]  /*0040*/  LDC R4, c[0x0][0x360] ;  /* 0x0000d800ff047b82 */ /* 0x000e240000000800 */
[----:B0-----:R-:W-:-:S05]  /*0050*/  IMAD R4, R4, UR4, R3 ;  /* 0x0000000404047c24 */ /* 0x001fca000f8e0203 */
[----:B-1----:R-:W-:Y:S02]  /*0060*/  ISETP.GE.U32.AND P0, PT, R4, UR6, PT ;  /* 0x0000000604007c0c */ /* 0x002fe4000bf06070 */
[----:B------:R-:W-:-:S04]  /*0070*/  SHF.R.S32.HI R0, RZ, 0x1f, R4 ;  /* 0x0000001fff007819 */ /* 0x000fc80000011404 */
[----:B------:R-:W-:-:S13]  /*0080*/  ISETP.GE.U32.AND.EX P0, PT, R0, UR7, PT, P0 ;  /* 0x0000000700007c0c */ /* 0x000fda000bf06100 */
[----:B------:R-:W-:Y:S05]  /*0090*/  @P0 EXIT ;  /* 0x000000000000094d */ /* 0x000fea0003800000 */
[----:B------:R-:W0:Y:S01]  /*00a0*/  LDCU.128 UR8, c[0x0][0x380] ;  /* 0x00007000ff0877ac */ /* 0x000e220008000c00 */
[----:B------:R-:W1:Y:S01]  /*00b0*/  LDCU.64 UR4, c[0x0][0x358] ;  /* 0x00006b00ff0477ac */ /* 0x000e620008000a00 */
[----:B0-----:R-:W-:-:S04]  /*00c0*/  IADD3 R2, P0, PT, R4, UR8, RZ ;  /* 0x0000000804027c10 */ /* 0x001fc8000ff1e0ff */
[----:B------:R-:W-:-:S06]  /*00d0*/  IADD3.X R3, PT, PT, R0, UR9, RZ, P0, !PT ;  /* 0x0000000900037c10 */ /* 0x000fcc00087fe4ff */
[----:B-1----:R-:W2:Y:S01]  /*00e0*/  LDG.E.U8 R3, desc[UR4][R2.64] ;  /* 0x0000000402037981 */ /* 0x002ea2000c1e1100 */
[----:B------:R-:W-:-:S04]  /*00f0*/  IADD3 R4, P0, PT, R4, UR10, RZ ;  /* 0x0000000a04047c10 */ /* 0x000fc8000ff1e0ff */
[----:B------:R-:W-:-:S05]  /*0100*/  IADD3.X R5, PT, PT, R0, UR11, RZ, P0, !PT ;  /* 0x0000000b00057c10 */ /* 0x000fca00087fe4ff */
[----:B--2---:R-:W-:Y:S01]  /*0110*/  STG.E.U8 desc[UR4][R4.64], R3 ;  /* 0x0000000304007986 */ /* 0x004fe2000c101104 */
[----:B------:R-:W-:Y:S05]  /*0120*/  EXIT ;  /* 0x000000000000794d */ /* 0x000fea0003800000 */
.L_x_1:
        /* <DEDUP_REMOVED lines=13> */
.L_x_3:


//--------------------- .nv.shared.reserved.0     --------------------------
	.section	.nv.shared.reserved.0,"aw",@nobits
	.weak		__nv_reservedSMEM_offset_0_alias
	.size		__nv_reservedSMEM_offset_0_alias, 0, 64
	.other		__nv_reservedSMEM_offset_0_alias,@"STO_CUDA_RESERVED_SHARED STV_DEFAULT"
__nv_reservedSMEM_offset_0_alias:
	.zero		0
	.zero		64


//--------------------- .nv.constant0._Z16initializeMemoryPii --------------------------
	.section	.nv.constant0._Z16initializeMemoryPii,"a",@progbits
	.sectionflags	@""
	.align	4
.nv.constant0._Z16initializeMemoryPii:
	.zero		908


//--------------------- .nv.constant0._Z23copyDataToUnifiedMemoryPKcPcm --------------------------
	.section	.nv.constant0._Z23copyDataToUnifiedMemoryPKcPcm,"a",@progbits
	.sectionflags	@""
	.align	4
.nv.constant0._Z23copyDataToUnifiedMemoryPKcPcm:
	.zero		920


//--------------------- SYMBOLS --------------------------

	.type		.nv.reservedSmem.offset0,@object
	.size		.nv.reservedSmem.offset0,0x4
